//
// Generated by NVIDIA NVVM Compiler
//
// Compiler Build ID: CL-36424714
// Cuda compilation tools, release 13.0, V13.0.88
// Based on NVVM 20.0.0
//

.version 9.0
.target sm_100
.address_size 64

	// .globl	_Z6DevicePfS_S_i

.visible .entry _Z6DevicePfS_S_i(
	.param .u64 .ptr .align 1 _Z6DevicePfS_S_i_param_0,
	.param .u64 .ptr .align 1 _Z6DevicePfS_S_i_param_1,
	.param .u64 .ptr .align 1 _Z6DevicePfS_S_i_param_2,
	.param .u32 _Z6DevicePfS_S_i_param_3
)
{
	.reg .pred 	%p<10>;
	.reg .b32 	%r<23>;
	.reg .b32 	%f<128>;
	.reg .b64 	%rd<30>;

	ld.param.u64 	%rd16, [_Z6DevicePfS_S_i_param_0];
	ld.param.u64 	%rd17, [_Z6DevicePfS_S_i_param_1];
	ld.param.u64 	%rd18, [_Z6DevicePfS_S_i_param_2];
	ld.param.u32 	%r16, [_Z6DevicePfS_S_i_param_3];
	cvta.to.global.u64 	%rd1, %rd18;
	cvta.to.global.u64 	%rd2, %rd17;
	cvta.to.global.u64 	%rd3, %rd16;
	setp.lt.s32 	%p1, %r16, 1;
	@%p1 bra 	$L__BB0_13;
	ld.global.f32 	%f124, [%rd3];
	and.b32  	%r1, %r16, 15;
	setp.lt.u32 	%p2, %r16, 16;
	mov.b32 	%r20, 0;
	@%p2 bra 	$L__BB0_4;
	and.b32  	%r20, %r16, 2147483632;
	neg.s32 	%r18, %r20;
	add.s64 	%rd27, %rd2, 32;
	add.s64 	%rd26, %rd1, 32;
$L__BB0_3:
	.pragma "nounroll";
	ld.global.f32 	%f11, [%rd27+-32];
	ld.global.f32 	%f12, [%rd26+-32];
	add.f32 	%f13, %f11, %f12;
	add.f32 	%f14, %f124, %f13;
	st.global.f32 	[%rd3], %f14;
	ld.global.f32 	%f15, [%rd27+-28];
	ld.global.f32 	%f16, [%rd26+-28];
	add.f32 	%f17, %f15, %f16;
	add.f32 	%f18, %f14, %f17;
	st.global.f32 	[%rd3], %f18;
	ld.global.f32 	%f19, [%rd27+-24];
	ld.global.f32 	%f20, [%rd26+-24];
	add.f32 	%f21, %f19, %f20;
	add.f32 	%f22, %f18, %f21;
	st.global.f32 	[%rd3], %f22;
	ld.global.f32 	%f23, [%rd27+-20];
	ld.global.f32 	%f24, [%rd26+-20];
	add.f32 	%f25, %f23, %f24;
	add.f32 	%f26, %f22, %f25;
	st.global.f32 	[%rd3], %f26;
	ld.global.f32 	%f27, [%rd27+-16];
	ld.global.f32 	%f28, [%rd26+-16];
	add.f32 	%f29, %f27, %f28;
	add.f32 	%f30, %f26, %f29;
	st.global.f32 	[%rd3], %f30;
	ld.global.f32 	%f31, [%rd27+-12];
	ld.global.f32 	%f32, [%rd26+-12];
	add.f32 	%f33, %f31, %f32;
	add.f32 	%f34, %f30, %f33;
	st.global.f32 	[%rd3], %f34;
	ld.global.f32 	%f35, [%rd27+-8];
	ld.global.f32 	%f36, [%rd26+-8];
	add.f32 	%f37, %f35, %f36;
	add.f32 	%f38, %f34, %f37;
	st.global.f32 	[%rd3], %f38;
	ld.global.f32 	%f39, [%rd27+-4];
	ld.global.f32 	%f40, [%rd26+-4];
	add.f32 	%f41, %f39, %f40;
	add.f32 	%f42, %f38, %f41;
	st.global.f32 	[%rd3], %f42;
	ld.global.f32 	%f43, [%rd27];
	ld.global.f32 	%f44, [%rd26];
	add.f32 	%f45, %f43, %f44;
	add.f32 	%f46, %f42, %f45;
	st.global.f32 	[%rd3], %f46;
	ld.global.f32 	%f47, [%rd27+4];
	ld.global.f32 	%f48, [%rd26+4];
	add.f32 	%f49, %f47, %f48;
	add.f32 	%f50, %f46, %f49;
	st.global.f32 	[%rd3], %f50;
	ld.global.f32 	%f51, [%rd27+8];
	ld.global.f32 	%f52, [%rd26+8];
	add.f32 	%f53, %f51, %f52;
	add.f32 	%f54, %f50, %f53;
	st.global.f32 	[%rd3], %f54;
	ld.global.f32 	%f55, [%rd27+12];
	ld.global.f32 	%f56, [%rd26+12];
	add.f32 	%f57, %f55, %f56;
	add.f32 	%f58, %f54, %f57;
	st.global.f32 	[%rd3], %f58;
	ld.global.f32 	%f59, [%rd27+16];
	ld.global.f32 	%f60, [%rd26+16];
	add.f32 	%f61, %f59, %f60;
	add.f32 	%f62, %f58, %f61;
	st.global.f32 	[%rd3], %f62;
	ld.global.f32 	%f63, [%rd27+20];
	ld.global.f32 	%f64, [%rd26+20];
	add.f32 	%f65, %f63, %f64;
	add.f32 	%f66, %f62, %f65;
	st.global.f32 	[%rd3], %f66;
	ld.global.f32 	%f67, [%rd27+24];
	ld.global.f32 	%f68, [%rd26+24];
	add.f32 	%f69, %f67, %f68;
	add.f32 	%f70, %f66, %f69;
	st.global.f32 	[%rd3], %f70;
	ld.global.f32 	%f71, [%rd27+28];
	ld.global.f32 	%f72, [%rd26+28];
	add.f32 	%f73, %f71, %f72;
	add.f32 	%f124, %f70, %f73;
	st.global.f32 	[%rd3], %f124;
	add.s32 	%r18, %r18, 16;
	add.s64 	%rd27, %rd27, 64;
	add.s64 	%rd26, %rd26, 64;
	setp.ne.s32 	%p3, %r18, 0;
	@%p3 bra 	$L__BB0_3;
$L__BB0_4:
	setp.eq.s32 	%p4, %r1, 0;
	@%p4 bra 	$L__BB0_13;
	and.b32  	%r7, %r16, 7;
	setp.lt.u32 	%p5, %r1, 8;
	@%p5 bra 	$L__BB0_7;
	mul.wide.u32 	%rd19, %r20, 4;
	add.s64 	%rd20, %rd2, %rd19;
	ld.global.f32 	%f74, [%rd20];
	add.s64 	%rd21, %rd1, %rd19;
	ld.global.f32 	%f75, [%rd21];
	add.f32 	%f76, %f74, %f75;
	add.f32 	%f77, %f124, %f76;
	st.global.f32 	[%rd3], %f77;
	ld.global.f32 	%f78, [%rd20+4];
	ld.global.f32 	%f79, [%rd21+4];
	add.f32 	%f80, %f78, %f79;
	add.f32 	%f81, %f77, %f80;
	st.global.f32 	[%rd3], %f81;
	ld.global.f32 	%f82, [%rd20+8];
	ld.global.f32 	%f83, [%rd21+8];
	add.f32 	%f84, %f82, %f83;
	add.f32 	%f85, %f81, %f84;
	st.global.f32 	[%rd3], %f85;
	ld.global.f32 	%f86, [%rd20+12];
	ld.global.f32 	%f87, [%rd21+12];
	add.f32 	%f88, %f86, %f87;
	add.f32 	%f89, %f85, %f88;
	st.global.f32 	[%rd3], %f89;
	ld.global.f32 	%f90, [%rd20+16];
	ld.global.f32 	%f91, [%rd21+16];
	add.f32 	%f92, %f90, %f91;
	add.f32 	%f93, %f89, %f92;
	st.global.f32 	[%rd3], %f93;
	ld.global.f32 	%f94, [%rd20+20];
	ld.global.f32 	%f95, [%rd21+20];
	add.f32 	%f96, %f94, %f95;
	add.f32 	%f97, %f93, %f96;
	st.global.f32 	[%rd3], %f97;
	ld.global.f32 	%f98, [%rd20+24];
	ld.global.f32 	%f99, [%rd21+24];
	add.f32 	%f100, %f98, %f99;
	add.f32 	%f101, %f97, %f100;
	st.global.f32 	[%rd3], %f101;
	ld.global.f32 	%f102, [%rd20+28];
	ld.global.f32 	%f103, [%rd21+28];
	add.f32 	%f104, %f102, %f103;
	add.f32 	%f124, %f101, %f104;
	st.global.f32 	[%rd3], %f124;
	add.s32 	%r20, %r20, 8;
$L__BB0_7:
	setp.eq.s32 	%p6, %r7, 0;
	@%p6 bra 	$L__BB0_13;
	and.b32  	%r10, %r16, 3;
	setp.lt.u32 	%p7, %r7, 4;
	@%p7 bra 	$L__BB0_10;
	mul.wide.u32 	%rd22, %r20, 4;
	add.s64 	%rd23, %rd2, %rd22;
	ld.global.f32 	%f105, [%rd23];
	add.s64 	%rd24, %rd1, %rd22;
	ld.global.f32 	%f106, [%rd24];
	add.f32 	%f107, %f105, %f106;
	add.f32 	%f108, %f124, %f107;
	st.global.f32 	[%rd3], %f108;
	ld.global.f32 	%f109, [%rd23+4];
	ld.global.f32 	%f110, [%rd24+4];
	add.f32 	%f111, %f109, %f110;
	add.f32 	%f112, %f108, %f111;
	st.global.f32 	[%rd3], %f112;
	ld.global.f32 	%f113, [%rd23+8];
	ld.global.f32 	%f114, [%rd24+8];
	add.f32 	%f115, %f113, %f114;
	add.f32 	%f116, %f112, %f115;
	st.global.f32 	[%rd3], %f116;
	ld.global.f32 	%f117, [%rd23+12];
	ld.global.f32 	%f118, [%rd24+12];
	add.f32 	%f119, %f117, %f118;
	add.f32 	%f124, %f116, %f119;
	st.global.f32 	[%rd3], %f124;
	add.s32 	%r20, %r20, 4;
$L__BB0_10:
	setp.eq.s32 	%p8, %r10, 0;
	@%p8 bra 	$L__BB0_13;
	mul.wide.u32 	%rd25, %r20, 4;
	add.s64 	%rd29, %rd1, %rd25;
	add.s64 	%rd28, %rd2, %rd25;
	neg.s32 	%r22, %r10;
$L__BB0_12:
	.pragma "nounroll";
	ld.global.f32 	%f120, [%rd28];
	ld.global.f32 	%f121, [%rd29];
	add.f32 	%f122, %f120, %f121;
	add.f32 	%f124, %f124, %f122;
	st.global.f32 	[%rd3], %f124;
	add.s64 	%rd29, %rd29, 4;
	add.s64 	%rd28, %rd28, 4;
	add.s32 	%r22, %r22, 1;
	setp.ne.s32 	%p9, %r22, 0;
	@%p9 bra 	$L__BB0_12;
$L__BB0_13:
	ret;

}


// ===== COMPILED SASS (sm_100) =====

	.target	sm_100

	.elftype	@"ET_EXEC"


//--------------------- .note.nv.tkinfo           --------------------------
	.section	.note.nv.tkinfo,"",@"SHT_NOTE"
	.sectionflags	@"SHF_NOTE_NV_TKINFO"
	.tkinfo
        /*0018*/ 	.word	0x00000002
        /*0030*/ 	.string	""
        /*0030*/ 	.string	"ptxas"
        /*0030*/ 	.string	"Cuda compilation tools, release 13.0, V13.0.88"
        /*0030*/ 	.string	"Build cuda_13.0.r13.0/compiler.36424714_0"
        /*0030*/ 	.string	"-arch sm_100 -m 64 "



//--------------------- .note.nv.cuinfo           --------------------------
	.section	.note.nv.cuinfo,"",@"SHT_NOTE"
	.sectionflags	@"SHF_NOTE_NV_CUINFO"
        /*0018*/ 	.short	0x0002
        /*001a*/ 	.short	0x0064
        /*001c*/ 	.short	0x0082
	.zero		2


//--------------------- .nv.info                  --------------------------
	.section	.nv.info,"",@"SHT_CUDA_INFO"
	.align	4


	//----- nvinfo : EIATTR_REGCOUNT
	.align		4
        /*0000*/ 	.byte	0x04, 0x2f
        /*0002*/ 	.short	(.L_1 - .L_0)
	.align		4
.L_0:
        /*0004*/ 	.word	index@(_Z6DevicePfS_S_i)
        /*0008*/ 	.word	0x00000012


	//----- nvinfo : EIATTR_FRAME_SIZE
	.align		4
.L_1:
        /*000c*/ 	.byte	0x04, 0x11
        /*000e*/ 	.short	(.L_3 - .L_2)
	.align		4
.L_2:
        /*0010*/ 	.word	index@(_Z6DevicePfS_S_i)
        /*0014*/ 	.word	0x00000000


	//----- nvinfo : EIATTR_MIN_STACK_SIZE
	.align		4
.L_3:
        /*0018*/ 	.byte	0x04, 0x12
        /*001a*/ 	.short	(.L_5 - .L_4)
	.align		4
.L_4:
        /*001c*/ 	.word	index@(_Z6DevicePfS_S_i)
        /*0020*/ 	.word	0x00000000
.L_5:


//--------------------- .nv.compat                --------------------------
	.section	.nv.compat,"",@"SHT_CUDA_COMPAT_INFO"
	.align	4
        /*0000*/ 	.byte	0x02, 0x09, 0x00, 0x00, 0x02, 0x02, 0x01, 0x00, 0x02, 0x05, 0x05, 0x00, 0x03, 0x07, 0x01, 0x01
        /*0010*/ 	.byte	0x02, 0x03, 0x00, 0x00, 0x02, 0x06, 0x01, 0x00, 0x04, 0x0b, 0x08, 0x00, 0x09, 0x00, 0x00, 0x00
        /*0020*/ 	.byte	0x00, 0x00, 0x00, 0x00


//--------------------- .nv.info._Z6DevicePfS_S_i --------------------------
	.section	.nv.info._Z6DevicePfS_S_i,"",@"SHT_CUDA_INFO"
	.sectionflags	@""
	.align	4


	//----- nvinfo : EIATTR_CUDA_API_VERSION
	.align		4
        /*0000*/ 	.byte	0x04, 0x37
        /*0002*/ 	.short	(.L_7 - .L_6)
.L_6:
        /*0004*/ 	.word	0x00000082


	//----- nvinfo : EIATTR_KPARAM_INFO
	.align		4
.L_7:
        /*0008*/ 	.byte	0x04, 0x17
        /*000a*/ 	.short	(.L_9 - .L_8)
.L_8:
        /*000c*/ 	.word	0x00000000
        /*0010*/ 	.short	0x0003
        /*0012*/ 	.short	0x0018
        /*0014*/ 	.byte	0x00, 0xf0, 0x11, 0x00


	//----- nvinfo : EIATTR_KPARAM_INFO
	.align		4
.L_9:
        /*0018*/ 	.byte	0x04, 0x17
        /*001a*/ 	.short	(.L_11 - .L_10)
.L_10:
        /*001c*/ 	.word	0x00000000
        /*0020*/ 	.short	0x0002
        /*0022*/ 	.short	0x0010
        /*0024*/ 	.byte	0x00, 0xf5, 0x21, 0x00


	//----- nvinfo : EIATTR_KPARAM_INFO
	.align		4
.L_11:
        /*0028*/ 	.byte	0x04, 0x17
        /*002a*/ 	.short	(.L_13 - .L_12)
.L_12:
        /*002c*/ 	.word	0x00000000
        /*0030*/ 	.short	0x0001
        /*0032*/ 	.short	0x0008
        /*0034*/ 	.byte	0x00, 0xf5, 0x21, 0x00


	//----- nvinfo : EIATTR_KPARAM_INFO
	.align		4
.L_13:
        /*0038*/ 	.byte	0x04, 0x17
        /*003a*/ 	.short	(.L_15 - .L_14)
.L_14:
        /*003c*/ 	.word	0x00000000
        /*0040*/ 	.short	0x0000
        /*0042*/ 	.short	0x0000
        /*0044*/ 	.byte	0x00, 0xf5, 0x21, 0x00


	//----- nvinfo : EIATTR_SPARSE_MMA_MASK
	.align		4
.L_15:
        /*0048*/ 	.byte	0x03, 0x50
        /*004a*/ 	.short	0x0000


	//----- nvinfo : EIATTR_MAXREG_COUNT
	.align		4
        /*004c*/ 	.byte	0x03, 0x1b
        /*004e*/ 	.short	0x00ff


	//----- nvinfo : EIATTR_MERCURY_ISA_VERSION
	.align		4
        /*0050*/ 	.byte	0x03, 0x5f
        /*0052*/ 	.short	0x0101


	//----- nvinfo : EIATTR_VRC_CTA_INIT_COUNT
	.align		4
        /*0054*/ 	.byte	0x02, 0x4a
	.zero		1
	.zero		1


	//----- nvinfo : EIATTR_EXIT_INSTR_OFFSETS
	.align		4
        /*0058*/ 	.byte	0x04, 0x1c
        /*005a*/ 	.short	(.L_17 - .L_16)


	//   ....[0]....
.L_16:
        /*005c*/ 	.word	0x00000030


	//   ....[1]....
        /*0060*/ 	.word	0x000006f0


	//   ....[2]....
        /*0064*/ 	.word	0x00000a10


	//   ....[3]....
        /*0068*/ 	.word	0x00000bf0


	//   ....[4]....
        /*006c*/ 	.word	0x00000d70


	//----- nvinfo : EIATTR_CBANK_PARAM_SIZE
	.align		4
.L_17:
        /*0070*/ 	.byte	0x03, 0x19
        /*0072*/ 	.short	0x001c


	//----- nvinfo : EIATTR_PARAM_CBANK
	.align		4
        /*0074*/ 	.byte	0x04, 0x0a
        /*0076*/ 	.short	(.L_19 - .L_18)
	.align		4
.L_18:
        /*0078*/ 	.word	index@(.nv.constant0._Z6DevicePfS_S_i)
        /*007c*/ 	.short	0x0380
        /*007e*/ 	.short	0x001c


	//----- nvinfo : EIATTR_SW_WAR
	.align		4
.L_19:
        /*0080*/ 	.byte	0x04, 0x36
        /*0082*/ 	.short	(.L_21 - .L_20)
.L_20:
        /*0084*/ 	.word	0x00000008
.L_21:


//--------------------- .nv.callgraph             --------------------------
	.section	.nv.callgraph,"",@"SHT_CUDA_CALLGRAPH"
	.align	4
	.sectionentsize	8
	.align		4
        /*0000*/ 	.word	0x00000000
	.align		4
        /*0004*/ 	.word	0xffffffff
	.align		4
        /*0008*/ 	.word	0x00000000
	.align		4
        /*000c*/ 	.word	0xfffffffe
	.align		4
        /*0010*/ 	.word	0x00000000
	.align		4
        /*0014*/ 	.word	0xfffffffd
	.align		4
        /*0018*/ 	.word	0x00000000
	.align		4
        /*001c*/ 	.word	0xfffffffc


//--------------------- .text._Z6DevicePfS_S_i    --------------------------
	.section	.text._Z6DevicePfS_S_i,"ax",@progbits
	.align	128
        .global         _Z6DevicePfS_S_i
        .type           _Z6DevicePfS_S_i,@function
        .size           _Z6DevicePfS_S_i,(.L_x_6 - _Z6DevicePfS_S_i)
        .other          _Z6DevicePfS_S_i,@"STO_CUDA_ENTRY STV_DEFAULT"
_Z6DevicePfS_S_i:
.text._Z6DevicePfS_S_i:
[----:B------:R-:W-:Y:S08]  /*0000*/  LDC R1, c[0x0][0x37c] ;  /* 0x0000df00ff017b82 */ /* 0x000ff00000000800 */
[----:B------:R-:W0:Y:S02]  /*0010*/  LDC R4, c[0x0][0x398] ;  /* 0x0000e600ff047b82 */ /* 0x000e240000000800 */
[----:B0-----:R-:W-:-:S13]  /*0020*/  ISETP.GE.AND P0, PT, R4, 0x1, PT ;  /* 0x000000010400780c */ /* 0x001fda0003f06270 */
[----:B------:R-:W-:Y:S05]  /*0030*/  @!P0 EXIT ;  /* 0x000000000000894d */ /* 0x000fea0003800000 */
[----:B------:R-:W0:Y:S01]  /*0040*/  LDC.64 R2, c[0x0][0x380] ;  /* 0x0000e000ff027b82 */ /* 0x000e220000000a00 */
[----:B------:R-:W0:Y:S01]  /*0050*/  LDCU.64 UR8, c[0x0][0x358] ;  /* 0x00006b00ff0877ac */ /* 0x000e220008000a00 */
[C---:B------:R-:W-:Y:S02]  /*0060*/  ISETP.GE.U32.AND P1, PT, R4.reuse, 0x10, PT ;  /* 0x000000100400780c */ /* 0x040fe40003f26070 */
[----:B------:R-:W-:Y:S01]  /*0070*/  LOP3.LUT R11, R4, 0xf, RZ, 0xc0, !PT ;  /* 0x0000000f040b7812 */ /* 0x000fe200078ec0ff */
[----:B------:R-:W-:-:S03]  /*0080*/  HFMA2 R0, -RZ, RZ, 0, 0 ;  /* 0x00000000ff007431 */ /* 0x000fc600000001ff */
[----:B------:R-:W-:Y:S01]  /*0090*/  ISETP.NE.AND P0, PT, R11, RZ, PT ;  /* 0x000000ff0b00720c */ /* 0x000fe20003f05270 */
[----:B0-----:R0:W5:Y:S06]  /*00a0*/  LDG.E R5, desc[UR8][R2.64] ;  /* 0x0000000802057981 */ /* 0x00116c000c1e1900 */
[----:B------:R-:W-:Y:S06]  /*00b0*/  @!P1 BRA `(.L_x_0) ;  /* 0x00000004008c9947 */ /* 0x000fec0003800000 */
[----:B------:R-:W1:Y:S01]  /*00c0*/  LDCU.64 UR6, c[0x0][0x388] ;  /* 0x00007100ff0677ac */ /* 0x000e620008000a00 */
[----:B------:R-:W-:Y:S01]  /*00d0*/  LOP3.LUT R0, R4, 0x7ffffff0, RZ, 0xc0, !PT ;  /* 0x7ffffff004007812 */ /* 0x000fe200078ec0ff */
[----:B------:R-:W2:Y:S03]  /*00e0*/  LDCU.64 UR4, c[0x0][0x390] ;  /* 0x00007200ff0477ac */ /* 0x000ea60008000a00 */
[----:B------:R-:W-:Y:S01]  /*00f0*/  IADD3 R10, PT, PT, -R0, RZ, RZ ;  /* 0x000000ff000a7210 */ /* 0x000fe20007ffe1ff */
[----:B-1----:R-:W-:Y:S02]  /*0100*/  UIADD3 UR6, UP0, UPT, UR6, 0x20, URZ ;  /* 0x0000002006067890 */ /* 0x002fe4000ff1e0ff */
[----:B--2---:R-:W-:Y:S02]  /*0110*/  UIADD3 UR4, UP1, UPT, UR4, 0x20, URZ ;  /* 0x0000002004047890 */ /* 0x004fe4000ff3e0ff */
[----:B------:R-:W-:-:S02]  /*0120*/  UIADD3.X UR7, UPT, UPT, URZ, UR7, URZ, UP0, !UPT ;  /* 0x00000007ff077290 */ /* 0x000fc400087fe4ff */
[----:B------:R-:W-:Y:S01]  /*0130*/  MOV R6, UR6 ;  /* 0x0000000600067c02 */ /* 0x000fe20008000f00 */
[----:B------:R-:W-:Y:S01]  /*0140*/  UIADD3.X UR5, UPT, UPT, URZ, UR5, URZ, UP1, !UPT ;  /* 0x00000005ff057290 */ /* 0x000fe20008ffe4ff */
[----:B------:R-:W-:Y:S02]  /*0150*/  MOV R8, UR4 ;  /* 0x0000000400087c02 */ /* 0x000fe40008000f00 */
[----:B------:R-:W-:-:S03]  /*0160*/  MOV R7, UR7 ;  /* 0x0000000700077c02 */ /* 0x000fc60008000f00 */
[----:B------:R-:W-:-:S07]  /*0170*/  MOV R9, UR5 ;  /* 0x0000000500097c02 */ /* 0x000fce0008000f00 */
.L_x_1:
[----:B--2---:R-:W2:Y:S04]  /*0180*/  LDG.E R12, desc[UR8][R6.64+-0x20] ;  /* 0xffffe008060c7981 */ /* 0x004ea8000c1e1900 */
[----:B------:R-:W2:Y:S02]  /*0190*/  LDG.E R13, desc[UR8][R8.64+-0x20] ;  /* 0xffffe008080d7981 */ /* 0x000ea4000c1e1900 */
[----:B--2---:R-:W-:-:S04]  /*01a0*/  FADD R12, R12, R13 ;  /* 0x0000000d0c0c7221 */ /* 0x004fc80000000000 */
[----:B-----5:R-:W-:-:S05]  /*01b0*/  FADD R5, R12, R5 ;  /* 0x000000050c057221 */ /* 0x020fca0000000000 */
[----:B------:R1:W-:Y:S04]  /*01c0*/  STG.E desc[UR8][R2.64], R5 ;  /* 0x0000000502007986 */ /* 0x0003e8000c101908 */
[----:B------:R-:W2:Y:S04]  /*01d0*/  LDG.E R12, desc[UR8][R6.64+-0x1c] ;  /* 0xffffe408060c7981 */ /* 0x000ea8000c1e1900 */
[----:B------:R-:W2:Y:S02]  /*01e0*/  LDG.E R13, desc[UR8][R8.64+-0x1c] ;  /* 0xffffe408080d7981 */ /* 0x000ea4000c1e1900 */
[----:B--2---:R-:W-:-:S04]  /*01f0*/  FADD R12, R12, R13 ;  /* 0x0000000d0c0c7221 */ /* 0x004fc80000000000 */
[----:B------:R-:W-:-:S05]  /*0200*/  FADD R13, R5, R12 ;  /* 0x0000000c050d7221 */ /* 0x000fca0000000000 */
[----:B------:R2:W-:Y:S04]  /*0210*/  STG.E desc[UR8][R2.64], R13 ;  /* 0x0000000d02007986 */ /* 0x0005e8000c101908 */
[----:B------:R-:W3:Y:S04]  /*0220*/  LDG.E R12, desc[UR8][R6.64+-0x18] ;  /* 0xffffe808060c7981 */ /* 0x000ee8000c1e1900 */
[----:B------:R-:W3:Y:S02]  /*0230*/  LDG.E R15, desc[UR8][R8.64+-0x18] ;  /* 0xffffe808080f7981 */ /* 0x000ee4000c1e1900 */
[----:B---3--:R-:W-:-:S04]  /*0240*/  FADD R12, R12, R15 ;  /* 0x0000000f0c0c7221 */ /* 0x008fc80000000000 */
[----:B------:R-:W-:-:S05]  /*0250*/  FADD R15, R13, R12 ;  /* 0x0000000c0d0f7221 */ /* 0x000fca0000000000 */
[----:B------:R3:W-:Y:S04]  /*0260*/  STG.E desc[UR8][R2.64], R15 ;  /* 0x0000000f02007986 */ /* 0x0007e8000c101908 */
[----:B-1----:R-:W4:Y:S04]  /*0270*/  LDG.E R5, desc[UR8][R6.64+-0x14] ;  /* 0xffffec0806057981 */ /* 0x002f28000c1e1900 */
[----:B------:R-:W4:Y:S02]  /*0280*/  LDG.E R12, desc[UR8][R8.64+-0x14] ;  /* 0xffffec08080c7981 */ /* 0x000f24000c1e1900 */
[----:B----4-:R-:W-:-:S04]  /*0290*/  FADD R12, R5, R12 ;  /* 0x0000000c050c7221 */ /* 0x010fc80000000000 */
[----:B------:R-:W-:-:S05]  /*02a0*/  FADD R5, R15, R12 ;  /* 0x0000000c0f057221 */ /* 0x000fca0000000000 */
[----:B------:R1:W-:Y:S04]  /*02b0*/  STG.E desc[UR8][R2.64], R5 ;  /* 0x0000000502007986 */ /* 0x0003e8000c101908 */
[----:B------:R-:W4:Y:S04]  /*02c0*/  LDG.E R12, desc[UR8][R6.64+-0x10] ;  /* 0xfffff008060c7981 */ /* 0x000f28000c1e1900 */
[----:B--2---:R-:W4:Y:S02]  /*02d0*/  LDG.E R13, desc[UR8][R8.64+-0x10] ;  /* 0xfffff008080d7981 */ /* 0x004f24000c1e1900 */
[----:B----4-:R-:W-:-:S04]  /*02e0*/  FADD R12, R12, R13 ;  /* 0x0000000d0c0c7221 */ /* 0x010fc80000000000 */
[----:B------:R-:W-:-:S05]  /*02f0*/  FADD R13, R5, R12 ;  /* 0x0000000c050d7221 */ /* 0x000fca0000000000 */
[----:B------:R2:W-:Y:S04]  /*0300*/  STG.E desc[UR8][R2.64], R13 ;  /* 0x0000000d02007986 */ /* 0x0005e8000c101908 */
[----:B------:R-:W4:Y:S04]  /*0310*/  LDG.E R12, desc[UR8][R6.64+-0xc] ;  /* 0xfffff408060c7981 */ /* 0x000f28000c1e1900 */
[----:B---3--:R-:W4:Y:S02]  /*0320*/  LDG.E R15, desc[UR8][R8.64+-0xc] ;  /* 0xfffff408080f7981 */ /* 0x008f24000c1e1900 */
[----:B----4-:R-:W-:-:S04]  /*0330*/  FADD R12, R12, R15 ;  /* 0x0000000f0c0c7221 */ /* 0x010fc80000000000 */
        /* <DEDUP_REMOVED lines=47> */
[----:B-1----:R1:W3:Y:S04]  /*0630*/  LDG.E R5, desc[UR8][R6.64+0x1c] ;  /* 0x00001c0806057981 */ /* 0x0022e8000c1e1900 */
[----:B------:R4:W3:Y:S01]  /*0640*/  LDG.E R12, desc[UR8][R8.64+0x1c] ;  /* 0x00001c08080c7981 */ /* 0x0008e2000c1e1900 */
[----:B------:R-:W-:-:S04]  /*0650*/  IADD3 R10, PT, PT, R10, 0x10, RZ ;  /* 0x000000100a0a7810 */ /* 0x000fc80007ffe0ff */
[----:B------:R-:W-:Y:S02]  /*0660*/  ISETP.NE.AND P1, PT, R10, RZ, PT ;  /* 0x000000ff0a00720c */ /* 0x000fe40003f25270 */
[----:B-1----:R-:W-:Y:S02]  /*0670*/  IADD3 R6, P2, PT, R6, 0x40, RZ ;  /* 0x0000004006067810 */ /* 0x002fe40007f5e0ff */
[----:B----4-:R-:W-:Y:S02]  /*0680*/  IADD3 R8, P3, PT, R8, 0x40, RZ ;  /* 0x0000004008087810 */ /* 0x010fe40007f7e0ff */
[----:B------:R-:W-:Y:S02]  /*0690*/  IADD3.X R7, PT, PT, RZ, R7, RZ, P2, !PT ;  /* 0x00000007ff077210 */ /* 0x000fe400017fe4ff */
[----:B------:R-:W-:Y:S01]  /*06a0*/  IADD3.X R9, PT, PT, RZ, R9, RZ, P3, !PT ;  /* 0x00000009ff097210 */ /* 0x000fe20001ffe4ff */
[----:B---3--:R-:W-:-:S04]  /*06b0*/  FADD R12, R5, R12 ;  /* 0x0000000c050c7221 */ /* 0x008fc80000000000 */
[----:B------:R-:W-:-:S05]  /*06c0*/  FADD R5, R15, R12 ;  /* 0x0000000c0f057221 */ /* 0x000fca0000000000 */
[----:B------:R2:W-:Y:S01]  /*06d0*/  STG.E desc[UR8][R2.64], R5 ;  /* 0x0000000502007986 */ /* 0x0005e2000c101908 */
[----:B------:R-:W-:Y:S05]  /*06e0*/  @P1 BRA `(.L_x_1) ;  /* 0xfffffff800a41947 */ /* 0x000fea000383ffff */
.L_x_0:
[----:B------:R-:W-:Y:S05]  /*06f0*/  @!P0 EXIT ;  /* 0x000000000000894d */ /* 0x000fea0003800000 */
[----:B------:R-:W-:Y:S02]  /*0700*/  ISETP.GE.U32.AND P0, PT, R11, 0x8, PT ;  /* 0x000000080b00780c */ /* 0x000fe40003f06070 */
[----:B------:R-:W-:-:S04]  /*0710*/  LOP3.LUT R12, R4, 0x7, RZ, 0xc0, !PT ;  /* 0x00000007040c7812 */ /* 0x000fc800078ec0ff */
[----:B------:R-:W-:-:S07]  /*0720*/  ISETP.NE.AND P1, PT, R12, RZ, PT ;  /* 0x000000ff0c00720c */ /* 0x000fce0003f25270 */
[----:B------:R-:W-:Y:S06]  /*0730*/  @!P0 BRA `(.L_x_2) ;  /* 0x0000000000b48947 */ /* 0x000fec0003800000 */
[----:B------:R-:W1:Y:S08]  /*0740*/  LDC.64 R6, c[0x0][0x388] ;  /* 0x0000e200ff067b82 */ /* 0x000e700000000a00 */
[----:B------:R-:W3:Y:S01]  /*0750*/  LDC.64 R8, c[0x0][0x390] ;  /* 0x0000e400ff087b82 */ /* 0x000ee20000000a00 */
[----:B-1----:R-:W-:-:S05]  /*0760*/  IMAD.WIDE.U32 R6, R0, 0x4, R6 ;  /* 0x0000000400067825 */ /* 0x002fca00078e0006 */
[----:B------:R-:W4:Y:S01]  /*0770*/  LDG.E R10, desc[UR8][R6.64] ;  /* 0x00000008060a7981 */ /* 0x000f22000c1e1900 */
[----:B---3--:R-:W-:-:S05]  /*0780*/  IMAD.WIDE.U32 R8, R0, 0x4, R8 ;  /* 0x0000000400087825 */ /* 0x008fca00078e0008 */
[----:B------:R-:W4:Y:S02]  /*0790*/  LDG.E R11, desc[UR8][R8.64] ;  /* 0x00000008080b7981 */ /* 0x000f24000c1e1900 */
[----:B----4-:R-:W-:-:S04]  /*07a0*/  FADD R10, R10, R11 ;  /* 0x0000000b0a0a7221 */ /* 0x010fc80000000000 */
[----:B--2--5:R-:W-:-:S05]  /*07b0*/  FADD R5, R5, R10 ;  /* 0x0000000a05057221 */ /* 0x024fca0000000000 */
        /* <DEDUP_REMOVED lines=21> */
[----:B------:R-:W2:Y:S04]  /*0910*/  LDG.E R10, desc[UR8][R6.64+0x14] ;  /* 0x00001408060a7981 */ /* 0x000ea8000c1e1900 */
[----:B---3--:R-:W2:Y:S02]  /*0920*/  LDG.E R13, desc[UR8][R8.64+0x14] ;  /* 0x00001408080d7981 */ /* 0x008ea4000c1e1900 */
[----:B--2---:R-:W-:-:S04]  /*0930*/  FADD R10, R10, R13 ;  /* 0x0000000d0a0a7221 */ /* 0x004fc80000000000 */
[----:B------:R-:W-:-:S05]  /*0940*/  FADD R13, R11, R10 ;  /* 0x0000000a0b0d7221 */ /* 0x000fca0000000000 */
[----:B------:R4:W-:Y:S04]  /*0950*/  STG.E desc[UR8][R2.64], R13 ;  /* 0x0000000d02007986 */ /* 0x0009e8000c101908 */
[----:B-1----:R-:W2:Y:S04]  /*0960*/  LDG.E R5, desc[UR8][R6.64+0x18] ;  /* 0x0000180806057981 */ /* 0x002ea8000c1e1900 */
[----:B------:R-:W2:Y:S02]  /*0970*/  LDG.E R10, desc[UR8][R8.64+0x18] ;  /* 0x00001808080a7981 */ /* 0x000ea4000c1e1900 */
[----:B--2---:R-:W-:-:S04]  /*0980*/  FADD R10, R5, R10 ;  /* 0x0000000a050a7221 */ /* 0x004fc80000000000 */
[----:B------:R-:W-:-:S05]  /*0990*/  FADD R15, R13, R10 ;  /* 0x0000000a0d0f7221 */ /* 0x000fca0000000000 */
[----:B------:R4:W-:Y:S04]  /*09a0*/  STG.E desc[UR8][R2.64], R15 ;  /* 0x0000000f02007986 */ /* 0x0009e8000c101908 */
[----:B------:R-:W2:Y:S04]  /*09b0*/  LDG.E R5, desc[UR8][R6.64+0x1c] ;  /* 0x00001c0806057981 */ /* 0x000ea8000c1e1900 */
[----:B------:R-:W2:Y:S01]  /*09c0*/  LDG.E R10, desc[UR8][R8.64+0x1c] ;  /* 0x00001c08080a7981 */ /* 0x000ea2000c1e1900 */
[----:B------:R-:W-:Y:S01]  /*09d0*/  IADD3 R0, PT, PT, R0, 0x8, RZ ;  /* 0x0000000800007810 */ /* 0x000fe20007ffe0ff */
[----:B--2---:R-:W-:-:S04]  /*09e0*/  FADD R10, R5, R10 ;  /* 0x0000000a050a7221 */ /* 0x004fc80000000000 */
[----:B------:R-:W-:-:S05]  /*09f0*/  FADD R5, R15, R10 ;  /* 0x0000000a0f057221 */ /* 0x000fca0000000000 */
[----:B------:R4:W-:Y:S02]  /*0a00*/  STG.E desc[UR8][R2.64], R5 ;  /* 0x0000000502007986 */ /* 0x0009e4000c101908 */
.L_x_2:
        /* <DEDUP_REMOVED lines=8> */
[----:B------:R-:W2:Y:S01]  /*0a90*/  LDG.E R10, desc[UR8][R6.64] ;  /* 0x00000008060a7981 */ /* 0x000ea2000c1e1900 */
[----:B---3--:R-:W-:-:S05]  /*0aa0*/  IMAD.WIDE.U32 R8, R0, 0x4, R8 ;  /* 0x0000000400087825 */ /* 0x008fca00078e0008 */
[----:B----4-:R-:W2:Y:S02]  /*0ab0*/  LDG.E R11, desc[UR8][R8.64] ;  /* 0x00000008080b7981 */ /* 0x010ea4000c1e1900 */
        /* <DEDUP_REMOVED lines=8> */
[----:B------:R-:W2:Y:S04]  /*0b40*/  LDG.E R10, desc[UR8][R6.64+0x8] ;  /* 0x00000808060a7981 */ /* 0x000ea8000c1e1900 */
[----:B------:R-:W2:Y:S02]  /*0b50*/  LDG.E R13, desc[UR8][R8.64+0x8] ;  /* 0x00000808080d7981 */ /* 0x000ea4000c1e1900 */
[----:B--2---:R-:W-:-:S04]  /*0b60*/  FADD R10, R10, R13 ;  /* 0x0000000d0a0a7221 */ /* 0x004fc80000000000 */
[----:B------:R-:W-:-:S05]  /*0b70*/  FADD R13, R11, R10 ;  /* 0x0000000a0b0d7221 */ /* 0x000fca0000000000 */
[----:B------:R3:W-:Y:S04]  /*0b80*/  STG.E desc[UR8][R2.64], R13 ;  /* 0x0000000d02007986 */ /* 0x0007e8000c101908 */
[----:B-1----:R-:W2:Y:S04]  /*0b90*/  LDG.E R5, desc[UR8][R6.64+0xc] ;  /* 0x00000c0806057981 */ /* 0x002ea8000c1e1900 */
[----:B------:R-:W2:Y:S01]  /*0ba0*/  LDG.E R10, desc[UR8][R8.64+0xc] ;  /* 0x00000c08080a7981 */ /* 0x000ea2000c1e1900 */
[----:B------:R-:W-:Y:S01]  /*0bb0*/  IADD3 R0, PT, PT, R0, 0x4, RZ ;  /* 0x0000000400007810 */ /* 0x000fe20007ffe0ff */
[----:B--2---:R-:W-:-:S04]  /*0bc0*/  FADD R10, R5, R10 ;  /* 0x0000000a050a7221 */ /* 0x004fc80000000000 */
[----:B------:R-:W-:-:S05]  /*0bd0*/  FADD R5, R13, R10 ;  /* 0x0000000a0d057221 */ /* 0x000fca0000000000 */
[----:B------:R3:W-:Y:S02]  /*0be0*/  STG.E desc[UR8][R2.64], R5 ;  /* 0x0000000502007986 */ /* 0x0007e4000c101908 */
.L_x_3:
[----:B------:R-:W-:Y:S05]  /*0bf0*/  @!P1 EXIT ;  /* 0x000000000000994d */ /* 0x000fea0003800000 */
[----:B------:R-:W1:Y:S01]  /*0c00*/  LDC.64 R6, c[0x0][0x390] ;  /* 0x0000e400ff067b82 */ /* 0x000e620000000a00 */
[----:B------:R-:W-:-:S07]  /*0c10*/  IADD3 R4, PT, PT, -R4, RZ, RZ ;  /* 0x000000ff04047210 */ /* 0x000fce0007ffe1ff */
[----:B------:R-:W0:Y:S01]  /*0c20*/  LDC.64 R8, c[0x0][0x388] ;  /* 0x0000e200ff087b82 */ /* 0x000e220000000a00 */
[----:B-1----:R-:W-:-:S03]  /*0c30*/  IMAD.WIDE.U32 R6, R0, 0x4, R6 ;  /* 0x0000000400067825 */ /* 0x002fc600078e0006 */
[----:B------:R-:W-:Y:S02]  /*0c40*/  MOV R10, R6 ;  /* 0x00000006000a7202 */ /* 0x000fe40000000f00 */
[----:B---34-:R-:W-:Y:S01]  /*0c50*/  MOV R11, R7 ;  /* 0x00000007000b7202 */ /* 0x018fe20000000f00 */
[----:B0-----:R-:W-:-:S03]  /*0c60*/  IMAD.WIDE.U32 R8, R0, 0x4, R8 ;  /* 0x0000000400087825 */ /* 0x001fc600078e0008 */
[----:B------:R-:W-:Y:S02]  /*0c70*/  MOV R6, R8 ;  /* 0x0000000800067202 */ /* 0x000fe40000000f00 */
[----:B------:R-:W-:-:S07]  /*0c80*/  MOV R7, R9 ;  /* 0x0000000900077202 */ /* 0x000fce0000000f00 */
.L_x_4:
[----:B------:R-:W-:Y:S01]  /*0c90*/  MOV R9, R11 ;  /* 0x0000000b00097202 */ /* 0x000fe20000000f00 */
[----:B0-----:R0:W3:Y:S01]  /*0ca0*/  LDG.E R0, desc[UR8][R6.64] ;  /* 0x0000000806007981 */ /* 0x0010e2000c1e1900 */
[----:B------:R-:W-:-:S05]  /*0cb0*/  MOV R8, R10 ;  /* 0x0000000a00087202 */ /* 0x000fca0000000f00 */
[----:B------:R-:W3:Y:S01]  /*0cc0*/  LDG.E R9, desc[UR8][R8.64] ;  /* 0x0000000808097981 */ /* 0x000ee2000c1e1900 */
[----:B------:R-:W-:-:S04]  /*0cd0*/  IADD3 R4, PT, PT, R4, 0x1, RZ ;  /* 0x0000000104047810 */ /* 0x000fc80007ffe0ff */
[----:B------:R-:W-:Y:S02]  /*0ce0*/  ISETP.NE.AND P0, PT, R4, RZ, PT ;  /* 0x000000ff0400720c */ /* 0x000fe40003f05270 */
[----:B------:R-:W-:Y:S02]  /*0cf0*/  IADD3 R10, P1, PT, R10, 0x4, RZ ;  /* 0x000000040a0a7810 */ /* 0x000fe40007f3e0ff */
[----:B0-----:R-:W-:Y:S02]  /*0d00*/  IADD3 R6, P2, PT, R6, 0x4, RZ ;  /* 0x0000000406067810 */ /* 0x001fe40007f5e0ff */
[----:B------:R-:W-:Y:S02]  /*0d10*/  IADD3.X R11, PT, PT, RZ, R11, RZ, P1, !PT ;  /* 0x0000000bff0b7210 */ /* 0x000fe40000ffe4ff */
[----:B------:R-:W-:Y:S01]  /*0d20*/  IADD3.X R7, PT, PT, RZ, R7, RZ, P2, !PT ;  /* 0x00000007ff077210 */ /* 0x000fe200017fe4ff */
[----:B---3--:R-:W-:-:S04]  /*0d30*/  FADD R0, R0, R9 ;  /* 0x0000000900007221 */ /* 0x008fc80000000000 */
[----:B--2--5:R-:W-:-:S05]  /*0d40*/  FADD R5, R0, R5 ;  /* 0x0000000500057221 */ /* 0x024fca0000000000 */
[----:B------:R0:W-:Y:S01]  /*0d50*/  STG.E desc[UR8][R2.64], R5 ;  /* 0x0000000502007986 */ /* 0x0001e2000c101908 */
[----:B------:R-:W-:Y:S05]  /*0d60*/  @P0 BRA `(.L_x_4) ;  /* 0xfffffffc00c80947 */ /* 0x000fea000383ffff */
[----:B------:R-:W-:Y:S05]  /*0d70*/  EXIT ;  /* 0x000000000000794d */ /* 0x000fea0003800000 */
.L_x_5:
[----:B------:R-:W-:-:S00]  /*0d80*/  BRA `(.L_x_5) ;  /* 0xfffffffc00fc7947 */ /* 0x000fc0000383ffff */
[----:B------:R-:W-:-:S00]  /*0d90*/  NOP ;  /* 0x0000000000007918 */ /* 0x000fc00000000000 */
        /* <DEDUP_REMOVED lines=14> */
.L_x_6:


//--------------------- .nv.shared.reserved.0     --------------------------
	.section	.nv.shared.reserved.0,"aw",@nobits
	.weak		__nv_reservedSMEM_offset_0_alias
	.size		__nv_reservedSMEM_offset_0_alias, 0, 64
	.other		__nv_reservedSMEM_offset_0_alias,@"STO_CUDA_RESERVED_SHARED STV_DEFAULT"
__nv_reservedSMEM_offset_0_alias:
	.zero		0
	.zero		64


//--------------------- .nv.constant0._Z6DevicePfS_S_i --------------------------
	.section	.nv.constant0._Z6DevicePfS_S_i,"a",@progbits
	.sectionflags	@""
	.align	4
.nv.constant0._Z6DevicePfS_S_i:
	.zero		924


//--------------------- SYMBOLS --------------------------

	.type		.nv.reservedSmem.offset0,@object
	.size		.nv.reservedSmem.offset0,0x4
